	.headerflags	@"EF_CUDA_TEXMODE_UNIFIED EF_CUDA_64BIT_ADDRESS EF_CUDA_ACCELERATORS EF_CUDA_SM90 EF_CUDA_VIRTUAL_SM(EF_CUDA_SM90)"
	.elftype	@"ET_EXEC"


//--------------------- .nv.info                  --------------------------
	.section	.nv.info,"",@"SHT_CUDA_INFO"
	.align	4


	//----- nvinfo : EIATTR_REGCOUNT
	.align		4
        /*0000*/ 	.byte	0x04, 0x2f
        /*0002*/ 	.short	(.L_1 - .L_0)
	.align		4
.L_0:
        /*0004*/ 	.word	index@(triton_poi_fused_convolution_reflection_pad2d_3)
        /*0008*/ 	.word	0x0000000f


	//----- nvinfo : EIATTR_MIN_STACK_SIZE
	.align		4
.L_1:
        /*000c*/ 	.byte	0x04, 0x12
        /*000e*/ 	.short	(.L_3 - .L_2)
	.align		4
.L_2:
        /*0010*/ 	.word	index@(triton_poi_fused_convolution_reflection_pad2d_3)
        /*0014*/ 	.word	0x00000000


	//----- nvinfo : EIATTR_FRAME_SIZE
	.align		4
.L_3:
        /*0018*/ 	.byte	0x04, 0x11
        /*001a*/ 	.short	(.L_5 - .L_4)
	.align		4
.L_4:
        /*001c*/ 	.word	index@(triton_poi_fused_convolution_reflection_pad2d_3)
        /*0020*/ 	.word	0x00000000


	//----- nvinfo : EIATTR_MIN_STACK_SIZE
	.align		4
.L_5:
        /*0024*/ 	.byte	0x04, 0x12
        /*0026*/ 	.short	(.L_7 - .L_6)
	.align		4
.L_6:
        /*0028*/ 	.word	index@(triton_poi_fused_convolution_reflection_pad2d_3)
        /*002c*/ 	.word	0x00000000
.L_7:


//--------------------- .nv.info.triton_poi_fused_convolution_reflection_pad2d_3 --------------------------
	.section	.nv.info.triton_poi_fused_convolution_reflection_pad2d_3,"",@"SHT_CUDA_INFO"
	.sectionflags	@""
	.align	4


	//----- nvinfo : EIATTR_CUDA_API_VERSION
	.align		4
        /*0000*/ 	.byte	0x04, 0x37
        /*0002*/ 	.short	(.L_9 - .L_8)
.L_8:
        /*0004*/ 	.word	0x0000007c


	//----- nvinfo : EIATTR_KPARAM_INFO
	.align		4
.L_9:
        /*0008*/ 	.byte	0x04, 0x17
        /*000a*/ 	.short	(.L_11 - .L_10)
.L_10:
        /*000c*/ 	.word	0x00000000
        /*0010*/ 	.short	0x0003
        /*0012*/ 	.short	0x0014
        /*0014*/ 	.byte	0x00, 0xf0, 0x11, 0x00


	//----- nvinfo : EIATTR_KPARAM_INFO
	.align		4
.L_11:
        /*0018*/ 	.byte	0x04, 0x17
        /*001a*/ 	.short	(.L_13 - .L_12)
.L_12:
        /*001c*/ 	.word	0x00000000
        /*0020*/ 	.short	0x0002
        /*0022*/ 	.short	0x0010
        /*0024*/ 	.byte	0x00, 0xf0, 0x11, 0x00


	//----- nvinfo : EIATTR_KPARAM_INFO
	.align		4
.L_13:
        /*0028*/ 	.byte	0x04, 0x17
        /*002a*/ 	.short	(.L_15 - .L_14)
.L_14:
        /*002c*/ 	.word	0x00000000
        /*0030*/ 	.short	0x0001
        /*0032*/ 	.short	0x0008
        /*0034*/ 	.byte	0x00, 0xf4, 0x21, 0x00


	//----- nvinfo : EIATTR_KPARAM_INFO
	.align		4
.L_15:
        /*0038*/ 	.byte	0x04, 0x17
        /*003a*/ 	.short	(.L_17 - .L_16)
.L_16:
        /*003c*/ 	.word	0x00000000
        /*0040*/ 	.short	0x0000
        /*0042*/ 	.short	0x0000
        /*0044*/ 	.byte	0x00, 0xf4, 0x21, 0x00


	//----- nvinfo : EIATTR_SPARSE_MMA_MASK
	.align		4
.L_17:
        /*0048*/ 	.byte	0x03, 0x50
        /*004a*/ 	.short	0x0000


	//----- nvinfo : EIATTR_MAXREG_COUNT
	.align		4
        /*004c*/ 	.byte	0x03, 0x1b
        /*004e*/ 	.short	0x00ff


	//----- nvinfo : EIATTR_EXIT_INSTR_OFFSETS
	.align		4
        /*0050*/ 	.byte	0x04, 0x1c
        /*0052*/ 	.short	(.L_19 - .L_18)


	//   ....[0]....
.L_18:
        /*0054*/ 	.word	0x000002e0


	//   ....[1]....
        /*0058*/ 	.word	0x00000350


	//----- nvinfo : EIATTR_REQNTID
	.align		4
.L_19:
        /*005c*/ 	.byte	0x04, 0x10
        /*005e*/ 	.short	(.L_21 - .L_20)
.L_20:
        /*0060*/ 	.word	0x00000020
        /*0064*/ 	.word	0x00000001
        /*0068*/ 	.word	0x00000001


	//----- nvinfo : EIATTR_CBANK_PARAM_SIZE
	.align		4
.L_21:
        /*006c*/ 	.byte	0x03, 0x19
        /*006e*/ 	.short	0x0018


	//----- nvinfo : EIATTR_PARAM_CBANK
	.align		4
        /*0070*/ 	.byte	0x04, 0x0a
        /*0072*/ 	.short	(.L_23 - .L_22)
	.align		4
.L_22:
        /*0074*/ 	.word	index@(.nv.constant0.triton_poi_fused_convolution_reflection_pad2d_3)
        /*0078*/ 	.short	0x0210
        /*007a*/ 	.short	0x0018


	//----- nvinfo : EIATTR_SW_WAR
	.align		4
.L_23:
        /*007c*/ 	.byte	0x04, 0x36
        /*007e*/ 	.short	(.L_25 - .L_24)
.L_24:
        /*0080*/ 	.word	0x00000008
.L_25:


//--------------------- .nv.callgraph             --------------------------
	.section	.nv.callgraph,"",@"SHT_CUDA_CALLGRAPH"
	.align	4
	.sectionentsize	8
	.align		4
        /*0000*/ 	.word	0x00000000
	.align		4
        /*0004*/ 	.word	0xffffffff
	.align		4
        /*0008*/ 	.word	0x00000000
	.align		4
        /*000c*/ 	.word	0xfffffffe
	.align		4
        /*0010*/ 	.word	0x00000000
	.align		4
        /*0014*/ 	.word	0xfffffffd
	.align		4
        /*0018*/ 	.word	0x00000000
	.align		4
        /*001c*/ 	.word	0xfffffffc


//--------------------- .text.triton_poi_fused_convolution_reflection_pad2d_3 --------------------------
	.section	.text.triton_poi_fused_convolution_reflection_pad2d_3,"ax",@progbits
	.sectionflags	@"SHF_BARRIERS=1"
	.align	128
        .global         triton_poi_fused_convolution_reflection_pad2d_3
        .type           triton_poi_fused_convolution_reflection_pad2d_3,@function
        .size           triton_poi_fused_convolution_reflection_pad2d_3,(.L_x_1 - triton_poi_fused_convolution_reflection_pad2d_3)
        .other          triton_poi_fused_convolution_reflection_pad2d_3,@"STO_CUDA_ENTRY STV_DEFAULT"
triton_poi_fused_convolution_reflection_pad2d_3:
.text.triton_poi_fused_convolution_reflection_pad2d_3:
[----:B------:R-:W0:Y:S02]  /*0000*/  LDC R1, c[0x0][0x28] ;  /* 0x00000a00ff017b82 */ /* 0x000e240000000800 */
[----:B------:R-:W1:Y:S01]  /*0010*/  S2R R0, SR_CTAID.Y ;  /* 0x0000000000007919 */ /* 0x000e620000002600 */
[----:B------:R-:W2:Y:S01]  /*0020*/  LDC.64 R2, c[0x0][0x210] ;  /* 0x00008400ff027b82 */ /* 0x000ea20000000a00 */
[----:B------:R-:W-:Y:S01]  /*0030*/  ULDC.64 UR6, c[0x0][0x208] ;  /* 0x0000820000067ab9 */ /* 0x000fe20000000a00 */
[----:B------:R-:W3:Y:S01]  /*0040*/  S2R R12, SR_TID.X ;  /* 0x00000000000c7919 */ /* 0x000ee20000002100 */
[----:B------:R-:W4:Y:S01]  /*0050*/  S2R R6, SR_CTAID.X ;  /* 0x0000000000067919 */ /* 0x000f220000002500 */
[----:B-1----:R-:W-:Y:S02]  /*0060*/  IMAD.SHL.U32 R0, R0, 0x10, RZ ;  /* 0x0000001000007824 */ /* 0x002fe400078e00ff */
[----:B---3--:R-:W-:Y:S01]  /*0070*/  IMAD.SHL.U32 R5, R12, 0x2, RZ ;  /* 0x000000020c057824 */ /* 0x008fe200078e00ff */
[----:B------:R-:W-:Y:S01]  /*0080*/  SHF.R.U32.HI R9, RZ, 0x3, R12 ;  /* 0x00000003ff097819 */ /* 0x000fe2000001160c */
[----:B----4-:R-:W-:-:S03]  /*0090*/  IMAD.SHL.U32 R6, R6, 0x4, RZ ;  /* 0x0000000406067824 */ /* 0x010fc600078e00ff */
[----:B------:R-:W-:Y:S02]  /*00a0*/  LOP3.LUT R4, R0, 0xe, R5, 0xf8, !PT ;  /* 0x0000000e00047812 */ /* 0x000fe400078ef805 */
[----:B------:R-:W-:Y:S02]  /*00b0*/  SGXT.U32 R9, R9, 0x2 ;  /* 0x000000020909781a */ /* 0x000fe40000000000 */
[----:B------:R-:W-:-:S04]  /*00c0*/  SHF.R.S32.HI R7, RZ, 0x1f, R4 ;  /* 0x0000001fff077819 */ /* 0x000fc80000011404 */
[----:B------:R-:W-:Y:S02]  /*00d0*/  LEA.HI R8, R7, R4, RZ, 0x2 ;  /* 0x0000000407087211 */ /* 0x000fe400078f10ff */
[----:B------:R-:W-:Y:S02]  /*00e0*/  LOP3.LUT R7, R6, R9, RZ, 0xfc, !PT ;  /* 0x0000000906077212 */ /* 0x000fe400078efcff */
[C---:B------:R-:W-:Y:S01]  /*00f0*/  LOP3.LUT R11, R8.reuse, 0xfffffffc, RZ, 0xc0, !PT ;  /* 0xfffffffc080b7812 */ /* 0x040fe200078ec0ff */
[----:B------:R-:W-:Y:S01]  /*0100*/  IMAD.SHL.U32 R8, R8, 0x4, RZ ;  /* 0x0000000408087824 */ /* 0x000fe200078e00ff */
[----:B------:R-:W-:-:S03]  /*0110*/  ISETP.GE.AND P0, PT, R7, 0x4, PT ;  /* 0x000000040700780c */ /* 0x000fc60003f06270 */
[C---:B------:R-:W-:Y:S01]  /*0120*/  IMAD.IADD R10, R4.reuse, 0x1, -R11 ;  /* 0x00000001040a7824 */ /* 0x040fe200078e0a0b */
[----:B------:R-:W-:-:S03]  /*0130*/  ISETP.LT.AND P0, PT, R4, 0x10, !P0 ;  /* 0x000000100400780c */ /* 0x000fc60004701270 */
[----:B------:R-:W-:Y:S01]  /*0140*/  IMAD R10, R7, 0x4, R10 ;  /* 0x00000004070a7824 */ /* 0x000fe200078e020a */
[----:B------:R-:W-:-:S05]  /*0150*/  LOP3.LUT R7, R8, 0xfffffff0, RZ, 0xc0, !PT ;  /* 0xfffffff008077812 */ /* 0x000fca00078ec0ff */
[----:B------:R-:W-:Y:S01]  /*0160*/  IMAD.IADD R7, R10, 0x1, R7 ;  /* 0x000000010a077824 */ /* 0x000fe200078e0207 */
[----:B------:R-:W-:-:S03]  /*0170*/  CS2R R10, SRZ ;  /* 0x00000000000a7805 */ /* 0x000fc6000001ff00 */
[----:B--2---:R-:W-:-:S05]  /*0180*/  IMAD.WIDE R2, R7, 0x4, R2 ;  /* 0x0000000407027825 */ /* 0x004fca00078e0202 */
[----:B------:R-:W2:Y:S01]  /*0190*/  @P0 LDG.E.EL.64 R10, desc[UR6][R2.64] ;  /* 0x00000006020a0981 */ /* 0x000ea2000c2e1b00 */
[----:B------:R-:W1:Y:S01]  /*01a0*/  S2UR UR5, SR_CgaCtaId ;  /* 0x00000000000579c3 */ /* 0x000e620000008800 */
[----:B------:R-:W-:Y:S01]  /*01b0*/  IMAD.SHL.U32 R4, R12, 0x8, RZ ;  /* 0x000000080c047824 */ /* 0x000fe200078e00ff */
[----:B------:R-:W-:Y:S01]  /*01c0*/  UMOV UR4, 0x400 ;  /* 0x0000040000047882 */ /* 0x000fe20000000000 */
[----:B------:R-:W-:Y:S02]  /*01d0*/  SHF.R.U32.HI R7, RZ, 0x1, R12 ;  /* 0x00000001ff077819 */ /* 0x000fe4000001160c */
[----:B------:R-:W-:Y:S02]  /*01e0*/  LOP3.LUT R6, R6, 0x2, R5, 0xf8, !PT ;  /* 0x0000000206067812 */ /* 0x000fe400078ef805 */
[----:B------:R-:W-:Y:S02]  /*01f0*/  LOP3.LUT R8, R4, 0x38, RZ, 0xc0, !PT ;  /* 0x0000003804087812 */ /* 0x000fe400078ec0ff */
[----:B------:R-:W-:-:S02]  /*0200*/  LOP3.LUT R9, R9, 0x38, R4, 0xf8, !PT ;  /* 0x0000003809097812 */ /* 0x000fc400078ef804 */
[----:B------:R-:W-:Y:S02]  /*0210*/  SGXT.U32 R7, R7, 0x4 ;  /* 0x000000040707781a */ /* 0x000fe40000000000 */
[----:B------:R-:W-:Y:S02]  /*0220*/  ISETP.GE.AND P0, PT, R6, 0x4, PT ;  /* 0x000000040600780c */ /* 0x000fe40003f06270 */
[----:B------:R-:W-:Y:S02]  /*0230*/  LOP3.LUT R7, R0, R7, RZ, 0xfc, !PT ;  /* 0x0000000700077212 */ /* 0x000fe400078efcff */
[----:B------:R-:W-:Y:S02]  /*0240*/  LOP3.LUT R5, R5, 0x3c, RZ, 0xc0, !PT ;  /* 0x0000003c05057812 */ /* 0x000fe400078ec0ff */
[----:B------:R-:W-:Y:S02]  /*0250*/  ISETP.LT.AND P0, PT, R7, 0x10, !P0 ;  /* 0x000000100700780c */ /* 0x000fe40004701270 */
[----:B------:R-:W-:Y:S01]  /*0260*/  LOP3.LUT R4, R4, 0xf8, RZ, 0xc0, !PT ;  /* 0x000000f804047812 */ /* 0x000fe200078ec0ff */
[----:B-1----:R-:W-:-:S06]  /*0270*/  UPRMT UR4, UR5, 0x654, UR4 ;  /* 0x0000065405047896 */ /* 0x002fcc0008000004 */
[----:B------:R-:W-:Y:S01]  /*0280*/  VIADD R8, R8, UR4 ;  /* 0x0000000408087c36 */ /* 0x000fe20008000000 */
[----:B------:R-:W-:-:S03]  /*0290*/  IADD3 R4, R4, UR4, R5 ;  /* 0x0000000404047c10 */ /* 0x000fc6000fffe005 */
[----:B------:R-:W-:-:S05]  /*02a0*/  IMAD R8, R9, 0x4, R8 ;  /* 0x0000000409087824 */ /* 0x000fca00078e0208 */
[----:B--2---:R1:W-:Y:S04]  /*02b0*/  STS [R8], R10 ;  /* 0x0000000a08007388 */ /* 0x0043e80000000800 */
[----:B------:R1:W-:Y:S01]  /*02c0*/  STS [R8+0x14], R11 ;  /* 0x0000140b08007388 */ /* 0x0003e20000000800 */
[----:B------:R-:W-:Y:S06]  /*02d0*/  BAR.SYNC.DEFER_BLOCKING 0x0 ;  /* 0x0000000000007b1d */ /* 0x000fec0000010000 */
[----:B-1----:R-:W-:Y:S05]  /*02e0*/  @!P0 EXIT ;  /* 0x000000000000894d */ /* 0x002fea0003800000 */
[----:B------:R-:W-:Y:S01]  /*02f0*/  LDS R8, [R4] ;  /* 0x0000000004087984 */ /* 0x000fe20000000800 */
[----:B------:R-:W0:Y:S01]  /*0300*/  LDC.64 R2, c[0x0][0x218] ;  /* 0x00008600ff027b82 */ /* 0x000e220000000a00 */
[----:B------:R-:W-:Y:S02]  /*0310*/  IMAD R7, R7, 0x4, R6 ;  /* 0x0000000407077824 */ /* 0x000fe400078e0206 */
[----:B------:R-:W1:Y:S02]  /*0320*/  LDS R9, [R4+0x4] ;  /* 0x0000040004097984 */ /* 0x000e640000000800 */
[----:B0-----:R-:W-:-:S05]  /*0330*/  IMAD.WIDE R2, R7, 0x4, R2 ;  /* 0x0000000407027825 */ /* 0x001fca00078e0202 */
[----:B-1----:R-:W-:Y:S01]  /*0340*/  STG.E.64 desc[UR6][R2.64], R8 ;  /* 0x0000000802007986 */ /* 0x002fe2000c101b06 */
[----:B------:R-:W-:Y:S05]  /*0350*/  EXIT ;  /* 0x000000000000794d */ /* 0x000fea0003800000 */
.L_x_0:
[----:B------:R-:W-:-:S00]  /*0360*/  BRA `(.L_x_0) ;  /* 0xfffffffc00fc7947 */ /* 0x000fc0000383ffff */
[----:B------:R-:W-:-:S00]  /*0370*/  NOP ;  /* 0x0000000000007918 */ /* 0x000fc00000000000 */
        /* <DEDUP_REMOVED lines=8> */
.L_x_1:


//--------------------- .nv.shared.triton_poi_fused_convolution_reflection_pad2d_3 --------------------------
	.section	.nv.shared.triton_poi_fused_convolution_reflection_pad2d_3,"aw",@nobits
	.sectionflags	@""
	.align	16
	.zero		1024


//--------------------- .nv.constant0.triton_poi_fused_convolution_reflection_pad2d_3 --------------------------
	.section	.nv.constant0.triton_poi_fused_convolution_reflection_pad2d_3,"a",@progbits
	.sectionflags	@""
	.align	4
.nv.constant0.triton_poi_fused_convolution_reflection_pad2d_3:
	.zero		552
